//
// Generated by NVIDIA NVVM Compiler
//
// Compiler Build ID: CL-36424714
// Cuda compilation tools, release 13.0, V13.0.88
// Based on NVVM 20.0.0
//

.version 9.0
.target sm_100
.address_size 64


.entry _Z5sumOfPiS_Pl(
	.param .u64 .ptr .align 1 _Z5sumOfPiS_Pl_param_0,
	.param .u64 .ptr .align 1 _Z5sumOfPiS_Pl_param_1,
	.param .u64 .ptr .align 1 _Z5sumOfPiS_Pl_param_2
)
{
	.reg .pred 	%p<12>;
	.reg .b32 	%r<115>;
	.reg .b64 	%rd<28>;

	ld.param.u64 	%rd10, [_Z5sumOfPiS_Pl_param_0];
	ld.param.u64 	%rd9, [_Z5sumOfPiS_Pl_param_1];
	ld.param.u64 	%rd11, [_Z5sumOfPiS_Pl_param_2];
	cvta.to.global.u64 	%rd1, %rd10;
	cvta.to.global.u64 	%rd12, %rd11;
	mov.u32 	%r1, %tid.x;
	mov.u32 	%r2, %ctaid.x;
	setp.ne.s32 	%p1, %r1, 0;
	mul.wide.u32 	%rd13, %r2, 8;
	add.s64 	%rd2, %rd12, %rd13;
	@%p1 bra 	$L__BB0_2;
	// begin inline asm
	mov.u64 	%rd14, %clock64;
	// end inline asm
	st.global.u64 	[%rd2], %rd14;
$L__BB0_2:
	shl.b32 	%r35, %r2, 8;
	add.s32 	%r3, %r35, %r1;
	setp.gt.u32 	%p2, %r3, 1048575;
	mov.b32 	%r114, 0;
	@%p2 bra 	$L__BB0_15;
	max.u32 	%r38, %r3, 1040384;
	sub.s32 	%r39, %r38, %r3;
	add.s32 	%r40, %r39, 8191;
	shr.u32 	%r41, %r40, 13;
	add.s32 	%r4, %r41, 1;
	and.b32  	%r5, %r4, 15;
	setp.lt.u32 	%p3, %r40, 122880;
	mov.b32 	%r114, 0;
	mov.u32 	%r104, %r3;
	@%p3 bra 	$L__BB0_6;
	and.b32  	%r43, %r4, 1048560;
	neg.s32 	%r100, %r43;
	mul.wide.u32 	%rd15, %r3, 4;
	add.s64 	%rd16, %rd15, %rd1;
	add.s64 	%rd26, %rd16, 262144;
	mov.b32 	%r114, 0;
	mov.u32 	%r104, %r3;
$L__BB0_5:
	.pragma "nounroll";
	ld.global.u32 	%r44, [%rd26+-262144];
	add.s32 	%r45, %r44, %r114;
	ld.global.u32 	%r46, [%rd26+-229376];
	add.s32 	%r47, %r46, %r45;
	ld.global.u32 	%r48, [%rd26+-196608];
	add.s32 	%r49, %r48, %r47;
	ld.global.u32 	%r50, [%rd26+-163840];
	add.s32 	%r51, %r50, %r49;
	ld.global.u32 	%r52, [%rd26+-131072];
	add.s32 	%r53, %r52, %r51;
	ld.global.u32 	%r54, [%rd26+-98304];
	add.s32 	%r55, %r54, %r53;
	ld.global.u32 	%r56, [%rd26+-65536];
	add.s32 	%r57, %r56, %r55;
	ld.global.u32 	%r58, [%rd26+-32768];
	add.s32 	%r59, %r58, %r57;
	ld.global.u32 	%r60, [%rd26];
	add.s32 	%r61, %r60, %r59;
	ld.global.u32 	%r62, [%rd26+32768];
	add.s32 	%r63, %r62, %r61;
	ld.global.u32 	%r64, [%rd26+65536];
	add.s32 	%r65, %r64, %r63;
	ld.global.u32 	%r66, [%rd26+98304];
	add.s32 	%r67, %r66, %r65;
	ld.global.u32 	%r68, [%rd26+131072];
	add.s32 	%r69, %r68, %r67;
	ld.global.u32 	%r70, [%rd26+163840];
	add.s32 	%r71, %r70, %r69;
	ld.global.u32 	%r72, [%rd26+196608];
	add.s32 	%r73, %r72, %r71;
	ld.global.u32 	%r74, [%rd26+229376];
	add.s32 	%r114, %r74, %r73;
	add.s32 	%r104, %r104, 131072;
	add.s32 	%r100, %r100, 16;
	add.s64 	%rd26, %rd26, 524288;
	setp.ne.s32 	%p4, %r100, 0;
	@%p4 bra 	$L__BB0_5;
$L__BB0_6:
	setp.eq.s32 	%p5, %r5, 0;
	@%p5 bra 	$L__BB0_15;
	and.b32  	%r16, %r4, 7;
	setp.lt.u32 	%p6, %r5, 8;
	@%p6 bra 	$L__BB0_9;
	mul.wide.u32 	%rd17, %r104, 4;
	add.s64 	%rd18, %rd1, %rd17;
	ld.global.u32 	%r76, [%rd18];
	add.s32 	%r77, %r76, %r114;
	ld.global.u32 	%r78, [%rd18+32768];
	add.s32 	%r79, %r78, %r77;
	ld.global.u32 	%r80, [%rd18+65536];
	add.s32 	%r81, %r80, %r79;
	ld.global.u32 	%r82, [%rd18+98304];
	add.s32 	%r83, %r82, %r81;
	ld.global.u32 	%r84, [%rd18+131072];
	add.s32 	%r85, %r84, %r83;
	ld.global.u32 	%r86, [%rd18+163840];
	add.s32 	%r87, %r86, %r85;
	ld.global.u32 	%r88, [%rd18+196608];
	add.s32 	%r89, %r88, %r87;
	ld.global.u32 	%r90, [%rd18+229376];
	add.s32 	%r114, %r90, %r89;
	add.s32 	%r104, %r104, 65536;
$L__BB0_9:
	setp.eq.s32 	%p7, %r16, 0;
	@%p7 bra 	$L__BB0_15;
	and.b32  	%r22, %r4, 3;
	setp.lt.u32 	%p8, %r16, 4;
	@%p8 bra 	$L__BB0_12;
	mul.wide.u32 	%rd19, %r104, 4;
	add.s64 	%rd20, %rd1, %rd19;
	ld.global.u32 	%r92, [%rd20];
	add.s32 	%r93, %r92, %r114;
	ld.global.u32 	%r94, [%rd20+32768];
	add.s32 	%r95, %r94, %r93;
	ld.global.u32 	%r96, [%rd20+65536];
	add.s32 	%r97, %r96, %r95;
	ld.global.u32 	%r98, [%rd20+98304];
	add.s32 	%r114, %r98, %r97;
	add.s32 	%r104, %r104, 32768;
$L__BB0_12:
	setp.eq.s32 	%p9, %r22, 0;
	@%p9 bra 	$L__BB0_15;
	mul.wide.u32 	%rd21, %r104, 4;
	add.s64 	%rd27, %rd1, %rd21;
	neg.s32 	%r112, %r22;
$L__BB0_14:
	.pragma "nounroll";
	ld.global.u32 	%r99, [%rd27];
	add.s32 	%r114, %r99, %r114;
	add.s64 	%rd27, %rd27, 32768;
	add.s32 	%r112, %r112, 1;
	setp.ne.s32 	%p10, %r112, 0;
	@%p10 bra 	$L__BB0_14;
$L__BB0_15:
	setp.ne.s32 	%p11, %r1, 0;
	cvta.to.global.u64 	%rd22, %rd9;
	mul.wide.u32 	%rd23, %r3, 4;
	add.s64 	%rd24, %rd22, %rd23;
	st.global.u32 	[%rd24], %r114;
	@%p11 bra 	$L__BB0_17;
	// begin inline asm
	mov.u64 	%rd25, %clock64;
	// end inline asm
	st.global.u64 	[%rd2+256], %rd25;
$L__BB0_17:
	ret;

}


// ===== COMPILED SASS (sm_100) =====

	.target	sm_100

	.elftype	@"ET_EXEC"


//--------------------- .note.nv.tkinfo           --------------------------
	.section	.note.nv.tkinfo,"",@"SHT_NOTE"
	.sectionflags	@"SHF_NOTE_NV_TKINFO"
	.tkinfo
        /*0018*/ 	.word	0x00000002
        /*0030*/ 	.string	""
        /*0030*/ 	.string	"ptxas"
        /*0030*/ 	.string	"Cuda compilation tools, release 13.0, V13.0.88"
        /*0030*/ 	.string	"Build cuda_13.0.r13.0/compiler.36424714_0"
        /*0030*/ 	.string	"-arch sm_100 -m 64 "



//--------------------- .note.nv.cuinfo           --------------------------
	.section	.note.nv.cuinfo,"",@"SHT_NOTE"
	.sectionflags	@"SHF_NOTE_NV_CUINFO"
        /*0018*/ 	.short	0x0002
        /*001a*/ 	.short	0x0064
        /*001c*/ 	.short	0x0082
	.zero		2


//--------------------- .nv.info                  --------------------------
	.section	.nv.info,"",@"SHT_CUDA_INFO"
	.align	4


	//----- nvinfo : EIATTR_REGCOUNT
	.align		4
        /*0000*/ 	.byte	0x04, 0x2f
        /*0002*/ 	.short	(.L_1 - .L_0)
	.align		4
.L_0:
        /*0004*/ 	.word	index@(_Z5sumOfPiS_Pl)
        /*0008*/ 	.word	0x0000001d


	//----- nvinfo : EIATTR_FRAME_SIZE
	.align		4
.L_1:
        /*000c*/ 	.byte	0x04, 0x11
        /*000e*/ 	.short	(.L_3 - .L_2)
	.align		4
.L_2:
        /*0010*/ 	.word	index@(_Z5sumOfPiS_Pl)
        /*0014*/ 	.word	0x00000000


	//----- nvinfo : EIATTR_MIN_STACK_SIZE
	.align		4
.L_3:
        /*0018*/ 	.byte	0x04, 0x12
        /*001a*/ 	.short	(.L_5 - .L_4)
	.align		4
.L_4:
        /*001c*/ 	.word	index@(_Z5sumOfPiS_Pl)
        /*0020*/ 	.word	0x00000000
.L_5:


//--------------------- .nv.compat                --------------------------
	.section	.nv.compat,"",@"SHT_CUDA_COMPAT_INFO"
	.align	4
        /*0000*/ 	.byte	0x02, 0x09, 0x00, 0x00, 0x02, 0x02, 0x01, 0x00, 0x02, 0x05, 0x05, 0x00, 0x03, 0x07, 0x01, 0x01
        /*0010*/ 	.byte	0x02, 0x03, 0x00, 0x00, 0x02, 0x06, 0x01, 0x00, 0x04, 0x0b, 0x08, 0x00, 0x09, 0x00, 0x00, 0x00
        /*0020*/ 	.byte	0x00, 0x00, 0x00, 0x00


//--------------------- .nv.info._Z5sumOfPiS_Pl   --------------------------
	.section	.nv.info._Z5sumOfPiS_Pl,"",@"SHT_CUDA_INFO"
	.sectionflags	@""
	.align	4


	//----- nvinfo : EIATTR_CUDA_API_VERSION
	.align		4
        /*0000*/ 	.byte	0x04, 0x37
        /*0002*/ 	.short	(.L_7 - .L_6)
.L_6:
        /*0004*/ 	.word	0x00000082


	//----- nvinfo : EIATTR_KPARAM_INFO
	.align		4
.L_7:
        /*0008*/ 	.byte	0x04, 0x17
        /*000a*/ 	.short	(.L_9 - .L_8)
.L_8:
        /*000c*/ 	.word	0x00000000
        /*0010*/ 	.short	0x0002
        /*0012*/ 	.short	0x0010
        /*0014*/ 	.byte	0x00, 0xf5, 0x21, 0x00


	//----- nvinfo : EIATTR_KPARAM_INFO
	.align		4
.L_9:
        /*0018*/ 	.byte	0x04, 0x17
        /*001a*/ 	.short	(.L_11 - .L_10)
.L_10:
        /*001c*/ 	.word	0x00000000
        /*0020*/ 	.short	0x0001
        /*0022*/ 	.short	0x0008
        /*0024*/ 	.byte	0x00, 0xf5, 0x21, 0x00


	//----- nvinfo : EIATTR_KPARAM_INFO
	.align		4
.L_11:
        /*0028*/ 	.byte	0x04, 0x17
        /*002a*/ 	.short	(.L_13 - .L_12)
.L_12:
        /*002c*/ 	.word	0x00000000
        /*0030*/ 	.short	0x0000
        /*0032*/ 	.short	0x0000
        /*0034*/ 	.byte	0x00, 0xf5, 0x21, 0x00


	//----- nvinfo : EIATTR_SPARSE_MMA_MASK
	.align		4
.L_13:
        /*0038*/ 	.byte	0x03, 0x50
        /*003a*/ 	.short	0x0000


	//----- nvinfo : EIATTR_MAXREG_COUNT
	.align		4
        /*003c*/ 	.byte	0x03, 0x1b
        /*003e*/ 	.short	0x00ff


	//----- nvinfo : EIATTR_MERCURY_ISA_VERSION
	.align		4
        /*0040*/ 	.byte	0x03, 0x5f
        /*0042*/ 	.short	0x0101


	//----- nvinfo : EIATTR_VRC_CTA_INIT_COUNT
	.align		4
        /*0044*/ 	.byte	0x02, 0x4a
	.zero		1
	.zero		1


	//----- nvinfo : EIATTR_EXIT_INSTR_OFFSETS
	.align		4
        /*0048*/ 	.byte	0x04, 0x1c
        /*004a*/ 	.short	(.L_15 - .L_14)


	//   ....[0]....
.L_14:
        /*004c*/ 	.word	0x00000770


	//   ....[1]....
        /*0050*/ 	.word	0x000007a0


	//----- nvinfo : EIATTR_CRS_STACK_SIZE
	.align		4
.L_15:
        /*0054*/ 	.byte	0x04, 0x1e
        /*0056*/ 	.short	(.L_17 - .L_16)
.L_16:
        /*0058*/ 	.word	0x00000000


	//----- nvinfo : EIATTR_CBANK_PARAM_SIZE
	.align		4
.L_17:
        /*005c*/ 	.byte	0x03, 0x19
        /*005e*/ 	.short	0x0018


	//----- nvinfo : EIATTR_PARAM_CBANK
	.align		4
        /*0060*/ 	.byte	0x04, 0x0a
        /*0062*/ 	.short	(.L_19 - .L_18)
	.align		4
.L_18:
        /*0064*/ 	.word	index@(.nv.constant0._Z5sumOfPiS_Pl)
        /*0068*/ 	.short	0x0380
        /*006a*/ 	.short	0x0018


	//----- nvinfo : EIATTR_SW_WAR
	.align		4
.L_19:
        /*006c*/ 	.byte	0x04, 0x36
        /*006e*/ 	.short	(.L_21 - .L_20)
.L_20:
        /*0070*/ 	.word	0x00000008
.L_21:


//--------------------- .nv.callgraph             --------------------------
	.section	.nv.callgraph,"",@"SHT_CUDA_CALLGRAPH"
	.align	4
	.sectionentsize	8
	.align		4
        /*0000*/ 	.word	0x00000000
	.align		4
        /*0004*/ 	.word	0xffffffff
	.align		4
        /*0008*/ 	.word	0x00000000
	.align		4
        /*000c*/ 	.word	0xfffffffe
	.align		4
        /*0010*/ 	.word	0x00000000
	.align		4
        /*0014*/ 	.word	0xfffffffd
	.align		4
        /*0018*/ 	.word	0x00000000
	.align		4
        /*001c*/ 	.word	0xfffffffc


//--------------------- .text._Z5sumOfPiS_Pl      --------------------------
	.section	.text._Z5sumOfPiS_Pl,"ax",@progbits
	.align	128
.text._Z5sumOfPiS_Pl:
        .type           _Z5sumOfPiS_Pl,@function
        .size           _Z5sumOfPiS_Pl,(.L_x_11 - _Z5sumOfPiS_Pl)
        .other          _Z5sumOfPiS_Pl,@"STO_CUDA_ENTRY STV_DEFAULT"
_Z5sumOfPiS_Pl:
[----:B------:R-:W-:Y:S01]  /*0000*/  LDC R1, c[0x0][0x37c] ;  /* 0x0000df00ff017b82 */ /* 0x000fe20000000800 */
[----:B------:R-:W0:Y:S07]  /*0010*/  S2R R0, SR_TID.X ;  /* 0x0000000000007919 */ /* 0x000e2e0000002100 */
[----:B------:R-:W1:Y:S01]  /*0020*/  LDC.64 R2, c[0x0][0x390] ;  /* 0x0000e400ff027b82 */ /* 0x000e620000000a00 */
[----:B------:R-:W2:Y:S01]  /*0030*/  LDCU.64 UR4, c[0x0][0x358] ;  /* 0x00006b00ff0477ac */ /* 0x000ea20008000a00 */
[----:B------:R-:W1:Y:S01]  /*0040*/  S2R R7, SR_CTAID.X ;  /* 0x0000000000077919 */ /* 0x000e620000002500 */
[----:B0-----:R-:W-:Y:S01]  /*0050*/  ISETP.NE.AND P0, PT, R0, RZ, PT ;  /* 0x000000ff0000720c */ /* 0x001fe20003f05270 */
[----:B-1----:R-:W-:-:S12]  /*0060*/  IMAD.WIDE.U32 R2, R7, 0x8, R2 ;  /* 0x0000000807027825 */ /* 0x002fd800078e0002 */
[----:B------:R-:W-:-:S05]  /*0070*/  @!P0 CS2R R4, SR_CLOCKLO ;  /* 0x0000000000048805 */ /* 0x000fca0000015000 */
[----:B--2---:R0:W-:Y:S01]  /*0080*/  @!P0 STG.E.64 desc[UR4][R2.64], R4 ;  /* 0x0000000402008986 */ /* 0x0041e2000c101b04 */
[----:B------:R-:W-:Y:S01]  /*0090*/  IMAD R0, R7, 0x100, R0 ;  /* 0x0000010007007824 */ /* 0x000fe200078e0200 */
[----:B------:R-:W-:Y:S01]  /*00a0*/  BSSY.RECONVERGENT B0, `(.L_x_0) ;  /* 0x0000069000007945 */ /* 0x000fe20003800200 */
[----:B------:R-:W-:-:S03]  /*00b0*/  IMAD.MOV.U32 R6, RZ, RZ, RZ ;  /* 0x000000ffff067224 */ /* 0x000fc600078e00ff */
[----:B------:R-:W-:-:S13]  /*00c0*/  ISETP.GT.U32.AND P1, PT, R0, 0xfffff, PT ;  /* 0x000fffff0000780c */ /* 0x000fda0003f24070 */
[----:B0-----:R-:W-:Y:S05]  /*00d0*/  @P1 BRA `(.L_x_1) ;  /* 0x0000000400941947 */ /* 0x001fea0003800000 */
[----:B------:R-:W-:Y:S01]  /*00e0*/  VIMNMX.U32 R5, PT, PT, R0, 0xfe000, !PT ;  /* 0x000fe00000057848 */ /* 0x000fe20007fe0000 */
[----:B------:R-:W-:Y:S01]  /*00f0*/  BSSY.RECONVERGENT B1, `(.L_x_2) ;  /* 0x0000030000017945 */ /* 0x000fe20003800200 */
[----:B------:R-:W-:Y:S02]  /*0100*/  IMAD.MOV.U32 R6, RZ, RZ, RZ ;  /* 0x000000ffff067224 */ /* 0x000fe400078e00ff */
[--C-:B------:R-:W-:Y:S01]  /*0110*/  IADD3 R5, PT, PT, R5, 0x1fff, -R0.reuse ;  /* 0x00001fff05057810 */ /* 0x100fe20007ffe800 */
[----:B------:R-:W-:-:S03]  /*0120*/  IMAD.MOV.U32 R7, RZ, RZ, R0 ;  /* 0x000000ffff077224 */ /* 0x000fc600078e0000 */
[C---:B------:R-:W-:Y:S02]  /*0130*/  ISETP.GE.U32.AND P2, PT, R5.reuse, 0x1e000, PT ;  /* 0x0001e0000500780c */ /* 0x040fe40003f46070 */
[----:B------:R-:W-:-:S04]  /*0140*/  LEA.HI R8, R5, 0x1, RZ, 0x13 ;  /* 0x0000000105087811 */ /* 0x000fc800078f98ff */
[----:B------:R-:W-:-:S04]  /*0150*/  LOP3.LUT R22, R8, 0xf, RZ, 0xc0, !PT ;  /* 0x0000000f08167812 */ /* 0x000fc800078ec0ff */
[----:B------:R-:W-:-:S03]  /*0160*/  ISETP.NE.AND P1, PT, R22, RZ, PT ;  /* 0x000000ff1600720c */ /* 0x000fc60003f25270 */
[----:B------:R-:W-:Y:S10]  /*0170*/  @!P2 BRA `(.L_x_3) ;  /* 0x00000000009ca947 */ /* 0x000ff40003800000 */
[----:B------:R-:W0:Y:S01]  /*0180*/  LDC.64 R4, c[0x0][0x380] ;  /* 0x0000e000ff047b82 */ /* 0x000e220000000a00 */
[----:B------:R-:W-:Y:S01]  /*0190*/  LOP3.LUT R9, R8, 0xffff0, RZ, 0xc0, !PT ;  /* 0x000ffff008097812 */ /* 0x000fe200078ec0ff */
[----:B------:R-:W-:Y:S02]  /*01a0*/  IMAD.MOV.U32 R6, RZ, RZ, RZ ;  /* 0x000000ffff067224 */ /* 0x000fe400078e00ff */
[----:B------:R-:W-:Y:S02]  /*01b0*/  IMAD.MOV.U32 R7, RZ, RZ, R0 ;  /* 0x000000ffff077224 */ /* 0x000fe400078e0000 */
[----:B------:R-:W-:Y:S02]  /*01c0*/  IMAD.MOV R9, RZ, RZ, -R9 ;  /* 0x000000ffff097224 */ /* 0x000fe400078e0a09 */
[----:B0-----:R-:W-:-:S03]  /*01d0*/  IMAD.WIDE.U32 R4, R0, 0x4, R4 ;  /* 0x0000000400047825 */ /* 0x001fc600078e0004 */
[----:B------:R-:W-:-:S05]  /*01e0*/  IADD3 R15, P2, PT, R4, 0x40000, RZ ;  /* 0x00040000040f7810 */ /* 0x000fca0007f5e0ff */
[----:B------:R-:W-:-:S08]  /*01f0*/  IMAD.X R5, RZ, RZ, R5, P2 ;  /* 0x000000ffff057224 */ /* 0x000fd000010e0605 */
.L_x_4:
[----:B------:R-:W-:-:S05]  /*0200*/  IMAD.MOV.U32 R4, RZ, RZ, R15 ;  /* 0x000000ffff047224 */ /* 0x000fca00078e000f */
[----:B------:R-:W2:Y:S04]  /*0210*/  LDG.E R19, desc[UR4][R4.64+-0x40000] ;  /* 0xfc00000404137981 */ /* 0x000ea8000c1e1900 */
[----:B------:R-:W2:Y:S04]  /*0220*/  LDG.E R18, desc[UR4][R4.64+-0x38000] ;  /* 0xfc80000404127981 */ /* 0x000ea8000c1e1900 */
[----:B------:R-:W3:Y:S04]  /*0230*/  LDG.E R21, desc[UR4][R4.64+-0x30000] ;  /* 0xfd00000404157981 */ /* 0x000ee8000c1e1900 */
[----:B------:R-:W3:Y:S04]  /*0240*/  LDG.E R20, desc[UR4][R4.64+-0x28000] ;  /* 0xfd80000404147981 */ /* 0x000ee8000c1e1900 */
[----:B------:R-:W4:Y:S04]  /*0250*/  LDG.E R23, desc[UR4][R4.64+-0x20000] ;  /* 0xfe00000404177981 */ /* 0x000f28000c1e1900 */
[----:B------:R-:W4:Y:S04]  /*0260*/  LDG.E R24, desc[UR4][R4.64+-0x18000] ;  /* 0xfe80000404187981 */ /* 0x000f28000c1e1900 */
[----:B------:R-:W5:Y:S04]  /*0270*/  LDG.E R25, desc[UR4][R4.64+-0x10000] ;  /* 0xff00000404197981 */ /* 0x000f68000c1e1900 */
        /* <DEDUP_REMOVED lines=8> */
[----:B------:R0:W5:Y:S01]  /*0300*/  LDG.E R11, desc[UR4][R4.64+0x38000] ;  /* 0x03800004040b7981 */ /* 0x000162000c1e1900 */
[----:B------:R-:W-:-:S02]  /*0310*/  VIADD R9, R9, 0x10 ;  /* 0x0000001009097836 */ /* 0x000fc40000000000 */
[----:B------:R-:W-:-:S03]  /*0320*/  VIADD R7, R7, 0x20000 ;  /* 0x0002000007077836 */ /* 0x000fc60000000000 */
[----:B------:R-:W-:Y:S02]  /*0330*/  ISETP.NE.AND P2, PT, R9, RZ, PT ;  /* 0x000000ff0900720c */ /* 0x000fe40003f45270 */
[----:B--2---:R-:W-:-:S04]  /*0340*/  IADD3 R18, PT, PT, R18, R19, R6 ;  /* 0x0000001312127210 */ /* 0x004fc80007ffe006 */
[----:B---3--:R-:W-:-:S04]  /*0350*/  IADD3 R18, PT, PT, R20, R21, R18 ;  /* 0x0000001514127210 */ /* 0x008fc80007ffe012 */
[----:B----4-:R-:W-:-:S04]  /*0360*/  IADD3 R18, PT, PT, R24, R23, R18 ;  /* 0x0000001718127210 */ /* 0x010fc80007ffe012 */
[----:B-----5:R-:W-:-:S04]  /*0370*/  IADD3 R18, PT, PT, R26, R25, R18 ;  /* 0x000000191a127210 */ /* 0x020fc80007ffe012 */
[----:B------:R-:W-:-:S04]  /*0380*/  IADD3 R16, PT, PT, R16, R17, R18 ;  /* 0x0000001110107210 */ /* 0x000fc80007ffe012 */
[----:B------:R-:W-:Y:S02]  /*0390*/  IADD3 R14, PT, PT, R14, R15, R16 ;  /* 0x0000000f0e0e7210 */ /* 0x000fe40007ffe010 */
[----:B------:R-:W-:-:S05]  /*03a0*/  IADD3 R15, P3, PT, R4, 0x80000, RZ ;  /* 0x00080000040f7810 */ /* 0x000fca0007f7e0ff */
[----:B0-----:R-:W-:Y:S01]  /*03b0*/  IMAD.X R5, RZ, RZ, R5, P3 ;  /* 0x000000ffff057224 */ /* 0x001fe200018e0605 */
[----:B------:R-:W-:-:S04]  /*03c0*/  IADD3 R10, PT, PT, R13, R10, R14 ;  /* 0x0000000a0d0a7210 */ /* 0x000fc80007ffe00e */
[----:B------:R-:W-:Y:S01]  /*03d0*/  IADD3 R6, PT, PT, R11, R12, R10 ;  /* 0x0000000c0b067210 */ /* 0x000fe20007ffe00a */
[----:B------:R-:W-:Y:S06]  /*03e0*/  @P2 BRA `(.L_x_4) ;  /* 0xfffffffc00842947 */ /* 0x000fec000383ffff */
.L_x_3:
[----:B------:R-:W-:Y:S05]  /*03f0*/  BSYNC.RECONVERGENT B1 ;  /* 0x0000000000017941 */ /* 0x000fea0003800200 */
.L_x_2:
[----:B------:R-:W-:Y:S05]  /*0400*/  @!P1 BRA `(.L_x_1) ;  /* 0x0000000000c89947 */ /* 0x000fea0003800000 */
[----:B------:R-:W-:Y:S01]  /*0410*/  ISETP.GE.U32.AND P1, PT, R22, 0x8, PT ;  /* 0x000000081600780c */ /* 0x000fe20003f26070 */
[----:B------:R-:W-:Y:S01]  /*0420*/  BSSY.RECONVERGENT B1, `(.L_x_5) ;  /* 0x0000013000017945 */ /* 0x000fe20003800200 */
[----:B------:R-:W-:-:S04]  /*0430*/  LOP3.LUT R17, R8, 0x7, RZ, 0xc0, !PT ;  /* 0x0000000708117812 */ /* 0x000fc800078ec0ff */
[----:B------:R-:W-:-:S07]  /*0440*/  ISETP.NE.AND P2, PT, R17, RZ, PT ;  /* 0x000000ff1100720c */ /* 0x000fce0003f45270 */
[----:B------:R-:W-:Y:S06]  /*0450*/  @!P1 BRA `(.L_x_6) ;  /* 0x00000000003c9947 */ /* 0x000fec0003800000 */
[----:B------:R-:W0:Y:S02]  /*0460*/  LDC.64 R4, c[0x0][0x380] ;  /* 0x0000e000ff047b82 */ /* 0x000e240000000a00 */
[----:B0-----:R-:W-:-:S05]  /*0470*/  IMAD.WIDE.U32 R4, R7, 0x4, R4 ;  /* 0x0000000407047825 */ /* 0x001fca00078e0004 */
[----:B------:R-:W2:Y:S04]  /*0480*/  LDG.E R9, desc[UR4][R4.64] ;  /* 0x0000000404097981 */ /* 0x000ea8000c1e1900 */
[----:B------:R-:W2:Y:S04]  /*0490*/  LDG.E R10, desc[UR4][R4.64+0x8000] ;  /* 0x00800004040a7981 */ /* 0x000ea8000c1e1900 */
[----:B------:R-:W3:Y:S04]  /*04a0*/  LDG.E R12, desc[UR4][R4.64+0x10000] ;  /* 0x01000004040c7981 */ /* 0x000ee8000c1e1900 */
[----:B------:R-:W3:Y:S04]  /*04b0*/  LDG.E R11, desc[UR4][R4.64+0x18000] ;  /* 0x01800004040b7981 */ /* 0x000ee8000c1e1900 */
[----:B------:R-:W4:Y:S04]  /*04c0*/  LDG.E R14, desc[UR4][R4.64+0x20000] ;  /* 0x02000004040e7981 */ /* 0x000f28000c1e1900 */
[----:B------:R-:W4:Y:S04]  /*04d0*/  LDG.E R13, desc[UR4][R4.64+0x28000] ;  /* 0x02800004040d7981 */ /* 0x000f28000c1e1900 */
[----:B------:R-:W5:Y:S04]  /*04e0*/  LDG.E R16, desc[UR4][R4.64+0x30000] ;  /* 0x0300000404107981 */ /* 0x000f68000c1e1900 */
[----:B------:R-:W5:Y:S01]  /*04f0*/  LDG.E R15, desc[UR4][R4.64+0x38000] ;  /* 0x03800004040f7981 */ /* 0x000f62000c1e1900 */
[----:B------:R-:W-:Y:S01]  /*0500*/  VIADD R7, R7, 0x10000 ;  /* 0x0001000007077836 */ /* 0x000fe20000000000 */
[----:B--2---:R-:W-:-:S04]  /*0510*/  IADD3 R9, PT, PT, R10, R9, R6 ;  /* 0x000000090a097210 */ /* 0x004fc80007ffe006 */
[----:B---3--:R-:W-:-:S04]  /*0520*/  IADD3 R9, PT, PT, R11, R12, R9 ;  /* 0x0000000c0b097210 */ /* 0x008fc80007ffe009 */
[----:B----4-:R-:W-:-:S04]  /*0530*/  IADD3 R9, PT, PT, R13, R14, R9 ;  /* 0x0000000e0d097210 */ /* 0x010fc80007ffe009 */
[----:B-----5:R-:W-:-:S07]  /*0540*/  IADD3 R6, PT, PT, R15, R16, R9 ;  /* 0x000000100f067210 */ /* 0x020fce0007ffe009 */
.L_x_6:
[----:B------:R-:W-:Y:S05]  /*0550*/  BSYNC.RECONVERGENT B1 ;  /* 0x0000000000017941 */ /* 0x000fea0003800200 */
.L_x_5:
        /* <DEDUP_REMOVED lines=11> */
[----:B------:R-:W3:Y:S01]  /*0610*/  LDG.E R12, desc[UR4][R4.64+0x18000] ;  /* 0x01800004040c7981 */ /* 0x000ee2000c1e1900 */
[----:B------:R-:W-:Y:S01]  /*0620*/  VIADD R7, R7, 0x8000 ;  /* 0x0000800007077836 */ /* 0x000fe20000000000 */
[----:B--2---:R-:W-:-:S04]  /*0630*/  IADD3 R6, PT, PT, R10, R9, R6 ;  /* 0x000000090a067210 */ /* 0x004fc80007ffe006 */
[----:B---3--:R-:W-:-:S07]  /*0640*/  IADD3 R6, PT, PT, R12, R11, R6 ;  /* 0x0000000b0c067210 */ /* 0x008fce0007ffe006 */
.L_x_8:
[----:B------:R-:W-:Y:S05]  /*0650*/  BSYNC.RECONVERGENT B1 ;  /* 0x0000000000017941 */ /* 0x000fea0003800200 */
.L_x_7:
[----:B------:R-:W-:Y:S05]  /*0660*/  @!P2 BRA `(.L_x_1) ;  /* 0x000000000030a947 */ /* 0x000fea0003800000 */
[----:B------:R-:W0:Y:S01]  /*0670*/  LDC.64 R4, c[0x0][0x380] ;  /* 0x0000e000ff047b82 */ /* 0x000e220000000a00 */
[----:B------:R-:W-:Y:S02]  /*0680*/  IMAD.MOV R8, RZ, RZ, -R8 ;  /* 0x000000ffff087224 */ /* 0x000fe400078e0a08 */
[----:B0-----:R-:W-:-:S04]  /*0690*/  IMAD.WIDE.U32 R4, R7, 0x4, R4 ;  /* 0x0000000407047825 */ /* 0x001fc800078e0004 */
[----:B------:R-:W-:-:S07]  /*06a0*/  IMAD.MOV.U32 R7, RZ, RZ, R5 ;  /* 0x000000ffff077224 */ /* 0x000fce00078e0005 */
.L_x_9:
[----:B------:R-:W-:-:S06]  /*06b0*/  IMAD.MOV.U32 R5, RZ, RZ, R7 ;  /* 0x000000ffff057224 */ /* 0x000fcc00078e0007 */
[----:B------:R0:W2:Y:S01]  /*06c0*/  LDG.E R5, desc[UR4][R4.64] ;  /* 0x0000000404057981 */ /* 0x0000a2000c1e1900 */
[----:B------:R-:W-:-:S05]  /*06d0*/  VIADD R8, R8, 0x1 ;  /* 0x0000000108087836 */ /* 0x000fca0000000000 */
[----:B------:R-:W-:Y:S02]  /*06e0*/  ISETP.NE.AND P1, PT, R8, RZ, PT ;  /* 0x000000ff0800720c */ /* 0x000fe40003f25270 */
[----:B0-----:R-:W-:-:S05]  /*06f0*/  IADD3 R4, P2, PT, R4, 0x8000, RZ ;  /* 0x0000800004047810 */ /* 0x001fca0007f5e0ff */
[----:B------:R-:W-:Y:S02]  /*0700*/  IMAD.X R7, RZ, RZ, R7, P2 ;  /* 0x000000ffff077224 */ /* 0x000fe400010e0607 */
[----:B--2---:R-:W-:-:S04]  /*0710*/  IMAD.IADD R6, R5, 0x1, R6 ;  /* 0x0000000105067824 */ /* 0x004fc800078e0206 */
[----:B------:R-:W-:Y:S05]  /*0720*/  @P1 BRA `(.L_x_9) ;  /* 0xfffffffc00e01947 */ /* 0x000fea000383ffff */
.L_x_1:
[----:B------:R-:W-:Y:S05]  /*0730*/  BSYNC.RECONVERGENT B0 ;  /* 0x0000000000007941 */ /* 0x000fea0003800200 */
.L_x_0:
[----:B------:R-:W0:Y:S02]  /*0740*/  LDC.64 R4, c[0x0][0x388] ;  /* 0x0000e200ff047b82 */ /* 0x000e240000000a00 */
[----:B0-----:R-:W-:-:S05]  /*0750*/  IMAD.WIDE.U32 R4, R0, 0x4, R4 ;  /* 0x0000000400047825 */ /* 0x001fca00078e0004 */
[----:B------:R0:W-:Y:S01]  /*0760*/  STG.E desc[UR4][R4.64], R6 ;  /* 0x0000000604007986 */ /* 0x0001e2000c101904 */
[----:B------:R-:W-:Y:S05]  /*0770*/  @P0 EXIT ;  /* 0x000000000000094d */ /* 0x000fea0003800000 */
[----:B0-----:R-:W-:-:S05]  /*0780*/  CS2R R4, SR_CLOCKLO ;  /* 0x0000000000047805 */ /* 0x001fca0000015000 */
[----:B------:R-:W-:Y:S01]  /*0790*/  STG.E.64 desc[UR4][R2.64+0x100], R4 ;  /* 0x0001000402007986 */ /* 0x000fe2000c101b04 */
[----:B------:R-:W-:Y:S05]  /*07a0*/  EXIT ;  /* 0x000000000000794d */ /* 0x000fea0003800000 */
.L_x_10:
[----:B------:R-:W-:-:S00]  /*07b0*/  BRA `(.L_x_10) ;  /* 0xfffffffc00fc7947 */ /* 0x000fc0000383ffff */
[----:B------:R-:W-:-:S00]  /*07c0*/  NOP ;  /* 0x0000000000007918 */ /* 0x000fc00000000000 */
        /* <DEDUP_REMOVED lines=11> */
.L_x_11:


//--------------------- .nv.shared.reserved.0     --------------------------
	.section	.nv.shared.reserved.0,"aw",@nobits
	.weak		__nv_reservedSMEM_offset_0_alias
	.size		__nv_reservedSMEM_offset_0_alias, 0, 64
	.other		__nv_reservedSMEM_offset_0_alias,@"STO_CUDA_RESERVED_SHARED STV_DEFAULT"
__nv_reservedSMEM_offset_0_alias:
	.zero		0
	.zero		64


//--------------------- .nv.constant0._Z5sumOfPiS_Pl --------------------------
	.section	.nv.constant0._Z5sumOfPiS_Pl,"a",@progbits
	.sectionflags	@""
	.align	4
.nv.constant0._Z5sumOfPiS_Pl:
	.zero		920


//--------------------- SYMBOLS --------------------------

	.type		.nv.reservedSmem.offset0,@object
	.size		.nv.reservedSmem.offset0,0x4
